//
// Generated by NVIDIA NVVM Compiler
//
// Compiler Build ID: CL-36424714
// Cuda compilation tools, release 13.0, V13.0.88
// Based on NVVM 20.0.0
//

.version 9.0
.target sm_100
.address_size 64

	// .globl	_Z18advancedCudaKernelPfi

.visible .entry _Z18advancedCudaKernelPfi(
	.param .u64 .ptr .align 1 _Z18advancedCudaKernelPfi_param_0,
	.param .u32 _Z18advancedCudaKernelPfi_param_1
)
{
	.reg .pred 	%p<2>;
	.reg .b32 	%r<6>;
	.reg .b32 	%f<3>;
	.reg .b64 	%rd<5>;

	ld.param.u64 	%rd1, [_Z18advancedCudaKernelPfi_param_0];
	ld.param.u32 	%r2, [_Z18advancedCudaKernelPfi_param_1];
	mov.u32 	%r3, %ctaid.x;
	mov.u32 	%r4, %ntid.x;
	mov.u32 	%r5, %tid.x;
	mad.lo.s32 	%r1, %r3, %r4, %r5;
	setp.ge.s32 	%p1, %r1, %r2;
	@%p1 bra 	$L__BB0_2;
	cvta.to.global.u64 	%rd2, %rd1;
	mul.wide.s32 	%rd3, %r1, 4;
	add.s64 	%rd4, %rd2, %rd3;
	ld.global.f32 	%f1, [%rd4];
	fma.rn.f32 	%f2, %f1, %f1, 0f40000000;
	st.global.f32 	[%rd4], %f2;
$L__BB0_2:
	ret;

}


// ===== COMPILED SASS (sm_100) =====

	.target	sm_100

	.elftype	@"ET_EXEC"


//--------------------- .note.nv.tkinfo           --------------------------
	.section	.note.nv.tkinfo,"",@"SHT_NOTE"
	.sectionflags	@"SHF_NOTE_NV_TKINFO"
	.tkinfo
        /*0018*/ 	.word	0x00000002
        /*0030*/ 	.string	""
        /*0030*/ 	.string	"ptxas"
        /*0030*/ 	.string	"Cuda compilation tools, release 13.0, V13.0.88"
        /*0030*/ 	.string	"Build cuda_13.0.r13.0/compiler.36424714_0"
        /*0030*/ 	.string	"-arch sm_100 -m 64 "



//--------------------- .note.nv.cuinfo           --------------------------
	.section	.note.nv.cuinfo,"",@"SHT_NOTE"
	.sectionflags	@"SHF_NOTE_NV_CUINFO"
        /*0018*/ 	.short	0x0002
        /*001a*/ 	.short	0x0064
        /*001c*/ 	.short	0x0082
	.zero		2


//--------------------- .nv.info                  --------------------------
	.section	.nv.info,"",@"SHT_CUDA_INFO"
	.align	4


	//----- nvinfo : EIATTR_REGCOUNT
	.align		4
        /*0000*/ 	.byte	0x04, 0x2f
        /*0002*/ 	.short	(.L_1 - .L_0)
	.align		4
.L_0:
        /*0004*/ 	.word	index@(_Z18advancedCudaKernelPfi)
        /*0008*/ 	.word	0x00000008


	//----- nvinfo : EIATTR_FRAME_SIZE
	.align		4
.L_1:
        /*000c*/ 	.byte	0x04, 0x11
        /*000e*/ 	.short	(.L_3 - .L_2)
	.align		4
.L_2:
        /*0010*/ 	.word	index@(_Z18advancedCudaKernelPfi)
        /*0014*/ 	.word	0x00000000


	//----- nvinfo : EIATTR_MIN_STACK_SIZE
	.align		4
.L_3:
        /*0018*/ 	.byte	0x04, 0x12
        /*001a*/ 	.short	(.L_5 - .L_4)
	.align		4
.L_4:
        /*001c*/ 	.word	index@(_Z18advancedCudaKernelPfi)
        /*0020*/ 	.word	0x00000000
.L_5:


//--------------------- .nv.compat                --------------------------
	.section	.nv.compat,"",@"SHT_CUDA_COMPAT_INFO"
	.align	4
        /*0000*/ 	.byte	0x02, 0x09, 0x00, 0x00, 0x02, 0x02, 0x01, 0x00, 0x02, 0x05, 0x05, 0x00, 0x03, 0x07, 0x01, 0x01
        /*0010*/ 	.byte	0x02, 0x03, 0x00, 0x00, 0x02, 0x06, 0x01, 0x00, 0x04, 0x0b, 0x08, 0x00, 0x09, 0x00, 0x00, 0x00
        /*0020*/ 	.byte	0x00, 0x00, 0x00, 0x00


//--------------------- .nv.info._Z18advancedCudaKernelPfi --------------------------
	.section	.nv.info._Z18advancedCudaKernelPfi,"",@"SHT_CUDA_INFO"
	.sectionflags	@""
	.align	4


	//----- nvinfo : EIATTR_CUDA_API_VERSION
	.align		4
        /*0000*/ 	.byte	0x04, 0x37
        /*0002*/ 	.short	(.L_7 - .L_6)
.L_6:
        /*0004*/ 	.word	0x00000082


	//----- nvinfo : EIATTR_KPARAM_INFO
	.align		4
.L_7:
        /*0008*/ 	.byte	0x04, 0x17
        /*000a*/ 	.short	(.L_9 - .L_8)
.L_8:
        /*000c*/ 	.word	0x00000000
        /*0010*/ 	.short	0x0001
        /*0012*/ 	.short	0x0008
        /*0014*/ 	.byte	0x00, 0xf0, 0x11, 0x00


	//----- nvinfo : EIATTR_KPARAM_INFO
	.align		4
.L_9:
        /*0018*/ 	.byte	0x04, 0x17
        /*001a*/ 	.short	(.L_11 - .L_10)
.L_10:
        /*001c*/ 	.word	0x00000000
        /*0020*/ 	.short	0x0000
        /*0022*/ 	.short	0x0000
        /*0024*/ 	.byte	0x00, 0xf5, 0x21, 0x00


	//----- nvinfo : EIATTR_SPARSE_MMA_MASK
	.align		4
.L_11:
        /*0028*/ 	.byte	0x03, 0x50
        /*002a*/ 	.short	0x0000


	//----- nvinfo : EIATTR_MAXREG_COUNT
	.align		4
        /*002c*/ 	.byte	0x03, 0x1b
        /*002e*/ 	.short	0x00ff


	//----- nvinfo : EIATTR_MERCURY_ISA_VERSION
	.align		4
        /*0030*/ 	.byte	0x03, 0x5f
        /*0032*/ 	.short	0x0101


	//----- nvinfo : EIATTR_VRC_CTA_INIT_COUNT
	.align		4
        /*0034*/ 	.byte	0x02, 0x4a
	.zero		1
	.zero		1


	//----- nvinfo : EIATTR_EXIT_INSTR_OFFSETS
	.align		4
        /*0038*/ 	.byte	0x04, 0x1c
        /*003a*/ 	.short	(.L_13 - .L_12)


	//   ....[0]....
.L_12:
        /*003c*/ 	.word	0x00000070


	//   ....[1]....
        /*0040*/ 	.word	0x000000e0


	//----- nvinfo : EIATTR_CBANK_PARAM_SIZE
	.align		4
.L_13:
        /*0044*/ 	.byte	0x03, 0x19
        /*0046*/ 	.short	0x000c


	//----- nvinfo : EIATTR_PARAM_CBANK
	.align		4
        /*0048*/ 	.byte	0x04, 0x0a
        /*004a*/ 	.short	(.L_15 - .L_14)
	.align		4
.L_14:
        /*004c*/ 	.word	index@(.nv.constant0._Z18advancedCudaKernelPfi)
        /*0050*/ 	.short	0x0380
        /*0052*/ 	.short	0x000c


	//----- nvinfo : EIATTR_SW_WAR
	.align		4
.L_15:
        /*0054*/ 	.byte	0x04, 0x36
        /*0056*/ 	.short	(.L_17 - .L_16)
.L_16:
        /*0058*/ 	.word	0x00000008
.L_17:


//--------------------- .nv.callgraph             --------------------------
	.section	.nv.callgraph,"",@"SHT_CUDA_CALLGRAPH"
	.align	4
	.sectionentsize	8
	.align		4
        /*0000*/ 	.word	0x00000000
	.align		4
        /*0004*/ 	.word	0xffffffff
	.align		4
        /*0008*/ 	.word	0x00000000
	.align		4
        /*000c*/ 	.word	0xfffffffe
	.align		4
        /*0010*/ 	.word	0x00000000
	.align		4
        /*0014*/ 	.word	0xfffffffd
	.align		4
        /*0018*/ 	.word	0x00000000
	.align		4
        /*001c*/ 	.word	0xfffffffc


//--------------------- .text._Z18advancedCudaKernelPfi --------------------------
	.section	.text._Z18advancedCudaKernelPfi,"ax",@progbits
	.align	128
        .global         _Z18advancedCudaKernelPfi
        .type           _Z18advancedCudaKernelPfi,@function
        .size           _Z18advancedCudaKernelPfi,(.L_x_1 - _Z18advancedCudaKernelPfi)
        .other          _Z18advancedCudaKernelPfi,@"STO_CUDA_ENTRY STV_DEFAULT"
_Z18advancedCudaKernelPfi:
.text._Z18advancedCudaKernelPfi:
[----:B------:R-:W-:Y:S01]  /*0000*/  LDC R1, c[0x0][0x37c] ;  /* 0x0000df00ff017b82 */ /* 0x000fe20000000800 */
[----:B------:R-:W0:Y:S07]  /*0010*/  S2R R0, SR_TID.X ;  /* 0x0000000000007919 */ /* 0x000e2e0000002100 */
[----:B------:R-:W0:Y:S01]  /*0020*/  S2UR UR4, SR_CTAID.X ;  /* 0x00000000000479c3 */ /* 0x000e220000002500 */
[----:B------:R-:W1:Y:S07]  /*0030*/  LDCU UR5, c[0x0][0x388] ;  /* 0x00007100ff0577ac */ /* 0x000e6e0008000800 */
[----:B------:R-:W0:Y:S02]  /*0040*/  LDC R5, c[0x0][0x360] ;  /* 0x0000d800ff057b82 */ /* 0x000e240000000800 */
[----:B0-----:R-:W-:-:S05]  /*0050*/  IMAD R5, R5, UR4, R0 ;  /* 0x0000000405057c24 */ /* 0x001fca000f8e0200 */
[----:B-1----:R-:W-:-:S13]  /*0060*/  ISETP.GE.AND P0, PT, R5, UR5, PT ;  /* 0x0000000505007c0c */ /* 0x002fda000bf06270 */
[----:B------:R-:W-:Y:S05]  /*0070*/  @P0 EXIT ;  /* 0x000000000000094d */ /* 0x000fea0003800000 */
[----:B------:R-:W0:Y:S01]  /*0080*/  LDC.64 R2, c[0x0][0x380] ;  /* 0x0000e000ff027b82 */ /* 0x000e220000000a00 */
[----:B------:R-:W1:Y:S01]  /*0090*/  LDCU.64 UR4, c[0x0][0x358] ;  /* 0x00006b00ff0477ac */ /* 0x000e620008000a00 */
[----:B0-----:R-:W-:-:S05]  /*00a0*/  IMAD.WIDE R2, R5, 0x4, R2 ;  /* 0x0000000405027825 */ /* 0x001fca00078e0202 */
[----:B-1----:R-:W2:Y:S02]  /*00b0*/  LDG.E R0, desc[UR4][R2.64] ;  /* 0x0000000402007981 */ /* 0x002ea4000c1e1900 */
[----:B--2---:R-:W-:-:S05]  /*00c0*/  FFMA R5, R0, R0, 2 ;  /* 0x4000000000057423 */ /* 0x004fca0000000000 */
[----:B------:R-:W-:Y:S01]  /*00d0*/  STG.E desc[UR4][R2.64], R5 ;  /* 0x0000000502007986 */ /* 0x000fe2000c101904 */
[----:B------:R-:W-:Y:S05]  /*00e0*/  EXIT ;  /* 0x000000000000794d */ /* 0x000fea0003800000 */
.L_x_0:
[----:B------:R-:W-:-:S00]  /*00f0*/  BRA `(.L_x_0) ;  /* 0xfffffffc00fc7947 */ /* 0x000fc0000383ffff */
[----:B------:R-:W-:-:S00]  /*0100*/  NOP ;  /* 0x0000000000007918 */ /* 0x000fc00000000000 */
[----:B------:R-:W-:-:S00]  /*0110*/  NOP ;  /* 0x0000000000007918 */ /* 0x000fc00000000000 */
[----:B------:R-:W-:-:S00]  /*0120*/  NOP ;  /* 0x0000000000007918 */ /* 0x000fc00000000000 */
[----:B------:R-:W-:-:S00]  /*0130*/  NOP ;  /* 0x0000000000007918 */ /* 0x000fc00000000000 */
[----:B------:R-:W-:-:S00]  /*0140*/  NOP ;  /* 0x0000000000007918 */ /* 0x000fc00000000000 */
[----:B------:R-:W-:-:S00]  /*0150*/  NOP ;  /* 0x0000000000007918 */ /* 0x000fc00000000000 */
[----:B------:R-:W-:-:S00]  /*0160*/  NOP ;  /* 0x0000000000007918 */ /* 0x000fc00000000000 */
[----:B------:R-:W-:-:S00]  /*0170*/  NOP ;  /* 0x0000000000007918 */ /* 0x000fc00000000000 */
.L_x_1:


//--------------------- .nv.shared.reserved.0     --------------------------
	.section	.nv.shared.reserved.0,"aw",@nobits
	.weak		__nv_reservedSMEM_offset_0_alias
	.size		__nv_reservedSMEM_offset_0_alias, 0, 64
	.other		__nv_reservedSMEM_offset_0_alias,@"STO_CUDA_RESERVED_SHARED STV_DEFAULT"
__nv_reservedSMEM_offset_0_alias:
	.zero		0
	.zero		64


//--------------------- .nv.constant0._Z18advancedCudaKernelPfi --------------------------
	.section	.nv.constant0._Z18advancedCudaKernelPfi,"a",@progbits
	.sectionflags	@""
	.align	4
.nv.constant0._Z18advancedCudaKernelPfi:
	.zero		908


//--------------------- SYMBOLS --------------------------

	.type		.nv.reservedSmem.offset0,@object
	.size		.nv.reservedSmem.offset0,0x4
